//
// Generated by NVIDIA NVVM Compiler
//
// Compiler Build ID: CL-36424714
// Cuda compilation tools, release 13.0, V13.0.88
// Based on NVVM 20.0.0
//

.version 9.0
.target sm_100
.address_size 64

	// .globl	_Z11vector_sortPii
// _ZZ11vector_sortPiiE4sh_a has been demoted
// _ZZ11vector_sortPiiE5round has been demoted

.visible .entry _Z11vector_sortPii(
	.param .u64 .ptr .align 1 _Z11vector_sortPii_param_0,
	.param .u32 _Z11vector_sortPii_param_1
)
{
	.reg .pred 	%p<9>;
	.reg .b32 	%r<38>;
	.reg .b64 	%rd<12>;
	// demoted variable
	.shared .align 8 .u64 _ZZ11vector_sortPiiE4sh_a;
	// demoted variable
	.shared .align 4 .u32 _ZZ11vector_sortPiiE5round;
	ld.param.u64 	%rd1, [_Z11vector_sortPii_param_0];
	ld.param.u32 	%r14, [_Z11vector_sortPii_param_1];
	st.shared.u64 	[_ZZ11vector_sortPiiE4sh_a], %rd1;
	mov.u32 	%r16, %ctaid.x;
	mov.u32 	%r17, %ntid.x;
	mov.u32 	%r18, %tid.x;
	mad.lo.s32 	%r1, %r16, %r17, %r18;
	mov.b32 	%r36, 1;
	st.shared.u32 	[_ZZ11vector_sortPiiE5round], %r36;
	setp.lt.s32 	%p1, %r14, 1;
	@%p1 bra 	$L__BB0_6;
	shl.b32 	%r2, %r1, 1;
	or.b32  	%r3, %r2, 1;
	add.s32 	%r4, %r2, 2;
	mov.b32 	%r36, 1;
	mul.wide.s32 	%rd5, %r2, 4;
$L__BB0_2:
	mov.u32 	%r6, %r36;
	shl.b32 	%r36, %r6, 1;
	add.s32 	%r20, %r36, -1;
	and.b32  	%r21, %r20, %r4;
	setp.ne.s32 	%p2, %r21, 0;
	@%p2 bra 	$L__BB0_5;
	sub.s32 	%r8, %r3, %r6;
	setp.lt.s32 	%p3, %r8, 1;
	@%p3 bra 	$L__BB0_5;
	ld.shared.u64 	%rd2, [_ZZ11vector_sortPiiE4sh_a];
	mul.wide.u32 	%rd3, %r8, 4;
	add.s64 	%rd4, %rd2, %rd3;
	ld.u32 	%r22, [%rd4];
	add.s64 	%rd6, %rd2, %rd5;
	ld.u32 	%r23, [%rd6+4];
	add.s32 	%r24, %r23, %r22;
	st.u32 	[%rd6+4], %r24;
$L__BB0_5:
	bar.sync 	0;
	ld.shared.u32 	%r25, [_ZZ11vector_sortPiiE5round];
	add.s32 	%r26, %r25, 1;
	st.shared.u32 	[_ZZ11vector_sortPiiE5round], %r26;
	setp.lt.s32 	%p4, %r25, %r14;
	@%p4 bra 	$L__BB0_2;
$L__BB0_6:
	setp.lt.u32 	%p5, %r36, 4;
	@%p5 bra 	$L__BB0_11;
$L__BB0_7:
	mov.u32 	%r9, %r36;
	shr.u32 	%r36, %r9, 1;
	shr.u32 	%r11, %r9, 2;
	mad.lo.s32 	%r27, %r36, %r1, %r11;
	add.s32 	%r12, %r27, -1;
	add.s32 	%r28, %r11, %r12;
	sub.s32 	%r29, 31, %r28;
	add.s32 	%r30, %r36, -1;
	and.b32  	%r31, %r29, %r30;
	setp.ne.s32 	%p6, %r31, 0;
	@%p6 bra 	$L__BB0_10;
	sub.s32 	%r13, %r12, %r11;
	setp.lt.s32 	%p7, %r13, 1;
	@%p7 bra 	$L__BB0_10;
	ld.shared.u64 	%rd7, [_ZZ11vector_sortPiiE4sh_a];
	mul.wide.u32 	%rd8, %r13, 4;
	add.s64 	%rd9, %rd7, %rd8;
	ld.u32 	%r32, [%rd9];
	mul.wide.s32 	%rd10, %r12, 4;
	add.s64 	%rd11, %rd7, %rd10;
	ld.u32 	%r33, [%rd11];
	add.s32 	%r34, %r33, %r32;
	st.u32 	[%rd11], %r34;
$L__BB0_10:
	bar.sync 	0;
	setp.gt.u32 	%p8, %r9, 7;
	@%p8 bra 	$L__BB0_7;
$L__BB0_11:
	ret;

}


// ===== COMPILED SASS (sm_100) =====

	.target	sm_100

	.elftype	@"ET_EXEC"


//--------------------- .note.nv.tkinfo           --------------------------
	.section	.note.nv.tkinfo,"",@"SHT_NOTE"
	.sectionflags	@"SHF_NOTE_NV_TKINFO"
	.tkinfo
        /*0018*/ 	.word	0x00000002
        /*0030*/ 	.string	""
        /*0030*/ 	.string	"ptxas"
        /*0030*/ 	.string	"Cuda compilation tools, release 13.0, V13.0.88"
        /*0030*/ 	.string	"Build cuda_13.0.r13.0/compiler.36424714_0"
        /*0030*/ 	.string	"-arch sm_100 -m 64 "



//--------------------- .note.nv.cuinfo           --------------------------
	.section	.note.nv.cuinfo,"",@"SHT_NOTE"
	.sectionflags	@"SHF_NOTE_NV_CUINFO"
        /*0018*/ 	.short	0x0002
        /*001a*/ 	.short	0x0064
        /*001c*/ 	.short	0x0082
	.zero		2


//--------------------- .nv.info                  --------------------------
	.section	.nv.info,"",@"SHT_CUDA_INFO"
	.align	4


	//----- nvinfo : EIATTR_REGCOUNT
	.align		4
        /*0000*/ 	.byte	0x04, 0x2f
        /*0002*/ 	.short	(.L_1 - .L_0)
	.align		4
.L_0:
        /*0004*/ 	.word	index@(_Z11vector_sortPii)
        /*0008*/ 	.word	0x0000000e


	//----- nvinfo : EIATTR_FRAME_SIZE
	.align		4
.L_1:
        /*000c*/ 	.byte	0x04, 0x11
        /*000e*/ 	.short	(.L_3 - .L_2)
	.align		4
.L_2:
        /*0010*/ 	.word	index@(_Z11vector_sortPii)
        /*0014*/ 	.word	0x00000000


	//----- nvinfo : EIATTR_MIN_STACK_SIZE
	.align		4
.L_3:
        /*0018*/ 	.byte	0x04, 0x12
        /*001a*/ 	.short	(.L_5 - .L_4)
	.align		4
.L_4:
        /*001c*/ 	.word	index@(_Z11vector_sortPii)
        /*0020*/ 	.word	0x00000000
.L_5:


//--------------------- .nv.compat                --------------------------
	.section	.nv.compat,"",@"SHT_CUDA_COMPAT_INFO"
	.align	4
        /*0000*/ 	.byte	0x02, 0x09, 0x00, 0x00, 0x02, 0x02, 0x01, 0x00, 0x02, 0x05, 0x05, 0x00, 0x03, 0x07, 0x01, 0x01
        /*0010*/ 	.byte	0x02, 0x03, 0x00, 0x00, 0x02, 0x06, 0x01, 0x00, 0x04, 0x0b, 0x08, 0x00, 0x09, 0x00, 0x00, 0x00
        /*0020*/ 	.byte	0x00, 0x00, 0x00, 0x00


//--------------------- .nv.info._Z11vector_sortPii --------------------------
	.section	.nv.info._Z11vector_sortPii,"",@"SHT_CUDA_INFO"
	.sectionflags	@""
	.align	4


	//----- nvinfo : EIATTR_CUDA_API_VERSION
	.align		4
        /*0000*/ 	.byte	0x04, 0x37
        /*0002*/ 	.short	(.L_7 - .L_6)
.L_6:
        /*0004*/ 	.word	0x00000082


	//----- nvinfo : EIATTR_KPARAM_INFO
	.align		4
.L_7:
        /*0008*/ 	.byte	0x04, 0x17
        /*000a*/ 	.short	(.L_9 - .L_8)
.L_8:
        /*000c*/ 	.word	0x00000000
        /*0010*/ 	.short	0x0001
        /*0012*/ 	.short	0x0008
        /*0014*/ 	.byte	0x00, 0xf0, 0x11, 0x00


	//----- nvinfo : EIATTR_KPARAM_INFO
	.align		4
.L_9:
        /*0018*/ 	.byte	0x04, 0x17
        /*001a*/ 	.short	(.L_11 - .L_10)
.L_10:
        /*001c*/ 	.word	0x00000000
        /*0020*/ 	.short	0x0000
        /*0022*/ 	.short	0x0000
        /*0024*/ 	.byte	0x00, 0xf5, 0x21, 0x00


	//----- nvinfo : EIATTR_SPARSE_MMA_MASK
	.align		4
.L_11:
        /*0028*/ 	.byte	0x03, 0x50
        /*002a*/ 	.short	0x0000


	//----- nvinfo : EIATTR_MAXREG_COUNT
	.align		4
        /*002c*/ 	.byte	0x03, 0x1b
        /*002e*/ 	.short	0x00ff


	//----- nvinfo : EIATTR_NUM_BARRIERS
	.align		4
        /*0030*/ 	.byte	0x02, 0x4c
        /*0032*/ 	.byte	0x01
	.zero		1


	//----- nvinfo : EIATTR_MERCURY_ISA_VERSION
	.align		4
        /*0034*/ 	.byte	0x03, 0x5f
        /*0036*/ 	.short	0x0101


	//----- nvinfo : EIATTR_VRC_CTA_INIT_COUNT
	.align		4
        /*0038*/ 	.byte	0x02, 0x4a
	.zero		1
	.zero		1


	//----- nvinfo : EIATTR_EXIT_INSTR_OFFSETS
	.align		4
        /*003c*/ 	.byte	0x04, 0x1c
        /*003e*/ 	.short	(.L_13 - .L_12)


	//   ....[0]....
.L_12:
        /*0040*/ 	.word	0x00000350


	//   ....[1]....
        /*0044*/ 	.word	0x00000510


	//----- nvinfo : EIATTR_CRS_STACK_SIZE
	.align		4
.L_13:
        /*0048*/ 	.byte	0x04, 0x1e
        /*004a*/ 	.short	(.L_15 - .L_14)
.L_14:
        /*004c*/ 	.word	0x00000000


	//----- nvinfo : EIATTR_CBANK_PARAM_SIZE
	.align		4
.L_15:
        /*0050*/ 	.byte	0x03, 0x19
        /*0052*/ 	.short	0x000c


	//----- nvinfo : EIATTR_PARAM_CBANK
	.align		4
        /*0054*/ 	.byte	0x04, 0x0a
        /*0056*/ 	.short	(.L_17 - .L_16)
	.align		4
.L_16:
        /*0058*/ 	.word	index@(.nv.constant0._Z11vector_sortPii)
        /*005c*/ 	.short	0x0380
        /*005e*/ 	.short	0x000c


	//----- nvinfo : EIATTR_SW_WAR
	.align		4
.L_17:
        /*0060*/ 	.byte	0x04, 0x36
        /*0062*/ 	.short	(.L_19 - .L_18)
.L_18:
        /*0064*/ 	.word	0x00000008
.L_19:


//--------------------- .nv.callgraph             --------------------------
	.section	.nv.callgraph,"",@"SHT_CUDA_CALLGRAPH"
	.align	4
	.sectionentsize	8
	.align		4
        /*0000*/ 	.word	0x00000000
	.align		4
        /*0004*/ 	.word	0xffffffff
	.align		4
        /*0008*/ 	.word	0x00000000
	.align		4
        /*000c*/ 	.word	0xfffffffe
	.align		4
        /*0010*/ 	.word	0x00000000
	.align		4
        /*0014*/ 	.word	0xfffffffd
	.align		4
        /*0018*/ 	.word	0x00000000
	.align		4
        /*001c*/ 	.word	0xfffffffc


//--------------------- .text._Z11vector_sortPii  --------------------------
	.section	.text._Z11vector_sortPii,"ax",@progbits
	.align	128
        .global         _Z11vector_sortPii
        .type           _Z11vector_sortPii,@function
        .size           _Z11vector_sortPii,(.L_x_8 - _Z11vector_sortPii)
        .other          _Z11vector_sortPii,@"STO_CUDA_ENTRY STV_DEFAULT"
_Z11vector_sortPii:
.text._Z11vector_sortPii:
[----:B------:R-:W-:Y:S08]  /*0000*/  LDC R1, c[0x0][0x37c] ;  /* 0x0000df00ff017b82 */ /* 0x000ff00000000800 */
[----:B------:R-:W0:Y:S01]  /*0010*/  S2UR UR5, SR_CgaCtaId ;  /* 0x00000000000579c3 */ /* 0x000e220000008800 */
[----:B------:R-:W-:Y:S01]  /*0020*/  UMOV UR4, 0x400 ;  /* 0x0000040000047882 */ /* 0x000fe20000000000 */
[----:B------:R-:W1:Y:S01]  /*0030*/  S2R R7, SR_TID.X ;  /* 0x0000000000077919 */ /* 0x000e620000002100 */
[----:B------:R-:W-:-:S02]  /*0040*/  IMAD.MOV.U32 R6, RZ, RZ, 0x1 ;  /* 0x00000001ff067424 */ /* 0x000fc400078e00ff */
[----:B------:R-:W-:Y:S01]  /*0050*/  HFMA2 R2, -RZ, RZ, 0, 5.9604644775390625e-08 ;  /* 0x00000001ff027431 */ /* 0x000fe200000001ff */
[----:B------:R-:W2:Y:S02]  /*0060*/  LDCU.64 UR6, c[0x0][0x358] ;  /* 0x00006b00ff0677ac */ /* 0x000ea40008000a00 */
[----:B------:R-:W3:Y:S08]  /*0070*/  LDC.64 R4, c[0x0][0x380] ;  /* 0x0000e000ff047b82 */ /* 0x000ef00000000a00 */
[----:B------:R-:W1:Y:S01]  /*0080*/  LDC R0, c[0x0][0x360] ;  /* 0x0000d800ff007b82 */ /* 0x000e620000000800 */
[----:B0-----:R-:W-:-:S07]  /*0090*/  ULEA UR4, UR5, UR4, 0x18 ;  /* 0x0000000405047291 */ /* 0x001fce000f8ec0ff */
[----:B------:R-:W1:Y:S01]  /*00a0*/  S2UR UR5, SR_CTAID.X ;  /* 0x00000000000579c3 */ /* 0x000e620000002500 */
[----:B------:R-:W-:-:S03]  /*00b0*/  IMAD.U32 R3, RZ, RZ, UR4 ;  /* 0x00000004ff037e24 */ /* 0x000fc6000f8e00ff */
[----:B------:R-:W0:Y:S02]  /*00c0*/  LDCU UR4, c[0x0][0x388] ;  /* 0x00007100ff0477ac */ /* 0x000e240008000800 */
[----:B------:R4:W-:Y:S04]  /*00d0*/  STS [R3+0x8], R6 ;  /* 0x0000080603007388 */ /* 0x0009e80000000800 */
[----:B---3--:R4:W-:Y:S01]  /*00e0*/  STS.64 [R3], R4 ;  /* 0x0000000403007388 */ /* 0x0089e20000000a00 */
[----:B-1----:R-:W-:Y:S01]  /*00f0*/  IMAD R0, R0, UR5, R7 ;  /* 0x0000000500007c24 */ /* 0x002fe2000f8e0207 */
[----:B0-----:R-:W-:-:S09]  /*0100*/  UISETP.GE.AND UP0, UPT, UR4, 0x1, UPT ;  /* 0x000000010400788c */ /* 0x001fd2000bf06270 */
[----:B--2-4-:R-:W-:Y:S05]  /*0110*/  BRA.U !UP0, `(.L_x_0) ;  /* 0x0000000108887547 */ /* 0x014fea000b800000 */
[----:B------:R-:W-:Y:S01]  /*0120*/  IMAD.SHL.U32 R9, R0, 0x2, RZ ;  /* 0x0000000200097824 */ /* 0x000fe200078e00ff */
[----:B------:R-:W-:Y:S01]  /*0130*/  BSSY.RECONVERGENT B0, `(.L_x_0) ;  /* 0x0000020000007945 */ /* 0x000fe20003800200 */
[----:B------:R-:W-:Y:S01]  /*0140*/  MOV R2, 0x1 ;  /* 0x0000000100027802 */ /* 0x000fe20000000f00 */
[----:B------:R-:W0:Y:S01]  /*0150*/  LDCU UR8, c[0x0][0x388] ;  /* 0x00007100ff0877ac */ /* 0x000e220008000800 */
[C---:B------:R-:W-:Y:S01]  /*0160*/  VIADD R8, R9.reuse, 0x1 ;  /* 0x0000000109087836 */ /* 0x040fe20000000000 */
[----:B------:R-:W-:-:S07]  /*0170*/  IADD3 R10, PT, PT, R9, 0x2, RZ ;  /* 0x00000002090a7810 */ /* 0x000fce0007ffe0ff */
.L_x_3:
[----:B------:R-:W-:Y:S01]  /*0180*/  IMAD.MOV.U32 R7, RZ, RZ, R2 ;  /* 0x000000ffff077224 */ /* 0x000fe200078e0002 */
[----:B------:R-:W-:Y:S01]  /*0190*/  SHF.L.U32 R2, R2, 0x1, RZ ;  /* 0x0000000102027819 */ /* 0x000fe200000006ff */
[----:B------:R-:W-:Y:S04]  /*01a0*/  BSSY.RECONVERGENT B1, `(.L_x_1) ;  /* 0x0000012000017945 */ /* 0x000fe80003800200 */
[----:B------:R-:W-:-:S05]  /*01b0*/  VIADD R5, R2, 0xffffffff ;  /* 0xffffffff02057836 */ /* 0x000fca0000000000 */
[----:B------:R-:W-:-:S13]  /*01c0*/  LOP3.LUT P0, RZ, R5, R10, RZ, 0xc0, !PT ;  /* 0x0000000a05ff7212 */ /* 0x000fda000780c0ff */
[----:B-1----:R-:W-:Y:S05]  /*01d0*/  @P0 BRA `(.L_x_2) ;  /* 0x0000000000380947 */ /* 0x002fea0003800000 */
[----:B------:R-:W-:-:S04]  /*01e0*/  IADD3 R7, PT, PT, R8, -R7, RZ ;  /* 0x8000000708077210 */ /* 0x000fc80007ffe0ff */
[----:B------:R-:W-:-:S13]  /*01f0*/  ISETP.GE.AND P0, PT, R7, 0x1, PT ;  /* 0x000000010700780c */ /* 0x000fda0003f06270 */
[----:B------:R-:W-:Y:S05]  /*0200*/  @!P0 BRA `(.L_x_2) ;  /* 0x00000000002c8947 */ /* 0x000fea0003800000 */
[----:B------:R-:W1:Y:S01]  /*0210*/  S2UR UR5, SR_CgaCtaId ;  /* 0x00000000000579c3 */ /* 0x000e620000008800 */
[----:B------:R-:W-:Y:S02]  /*0220*/  UMOV UR4, 0x400 ;  /* 0x0000040000047882 */ /* 0x000fe40000000000 */
[----:B-1----:R-:W-:-:S06]  /*0230*/  ULEA UR4, UR5, UR4, 0x18 ;  /* 0x0000000405047291 */ /* 0x002fcc000f8ec0ff */
[----:B------:R-:W-:-:S05]  /*0240*/  IMAD.U32 R3, RZ, RZ, UR4 ;  /* 0x00000004ff037e24 */ /* 0x000fca000f8e00ff */
[----:B------:R-:W1:Y:S02]  /*0250*/  LDS.64 R4, [R3] ;  /* 0x0000000003047984 */ /* 0x000e640000000a00 */
[----:B-1----:R-:W-:-:S04]  /*0260*/  IMAD.WIDE.U32 R6, R7, 0x4, R4 ;  /* 0x0000000407067825 */ /* 0x002fc800078e0004 */
[----:B------:R-:W-:Y:S02]  /*0270*/  IMAD.WIDE R4, R9, 0x4, R4 ;  /* 0x0000000409047825 */ /* 0x000fe400078e0204 */
[----:B------:R-:W2:Y:S04]  /*0280*/  LD.E R6, desc[UR6][R6.64] ;  /* 0x0000000606067980 */ /* 0x000ea8000c101900 */
[----:B------:R-:W2:Y:S02]  /*0290*/  LD.E R11, desc[UR6][R4.64+0x4] ;  /* 0x00000406040b7980 */ /* 0x000ea4000c101900 */
[----:B--2---:R-:W-:-:S05]  /*02a0*/  IADD3 R11, PT, PT, R6, R11, RZ ;  /* 0x0000000b060b7210 */ /* 0x004fca0007ffe0ff */
[----:B------:R1:W-:Y:S02]  /*02b0*/  ST.E desc[UR6][R4.64+0x4], R11 ;  /* 0x0000040b04007985 */ /* 0x0003e4000c101906 */
.L_x_2:
[----:B0-----:R-:W-:Y:S05]  /*02c0*/  BSYNC.RECONVERGENT B1 ;  /* 0x0000000000017941 */ /* 0x001fea0003800200 */
.L_x_1:
[----:B------:R-:W-:Y:S06]  /*02d0*/  BAR.SYNC.DEFER_BLOCKING 0x0 ;  /* 0x0000000000007b1d */ /* 0x000fec0000010000 */
[----:B-1----:R-:W0:Y:S02]  /*02e0*/  LDS R5, [R3+0x8] ;  /* 0x0000080003057984 */ /* 0x002e240000000800 */
[C---:B0-----:R-:W-:Y:S01]  /*02f0*/  VIADD R4, R5.reuse, 0x1 ;  /* 0x0000000105047836 */ /* 0x041fe20000000000 */
[----:B------:R-:W-:-:S04]  /*0300*/  ISETP.GE.AND P0, PT, R5, UR8, PT ;  /* 0x0000000805007c0c */ /* 0x000fc8000bf06270 */
[----:B------:R1:W-:Y:S09]  /*0310*/  STS [R3+0x8], R4 ;  /* 0x0000080403007388 */ /* 0x0003f20000000800 */
[----:B------:R-:W-:Y:S05]  /*0320*/  @!P0 BRA `(.L_x_3) ;  /* 0xfffffffc00948947 */ /* 0x000fea000383ffff */
[----:B------:R-:W-:Y:S05]  /*0330*/  BSYNC.RECONVERGENT B0 ;  /* 0x0000000000007941 */ /* 0x000fea0003800200 */
.L_x_0:
[----:B------:R-:W-:-:S13]  /*0340*/  ISETP.GE.U32.AND P0, PT, R2, 0x4, PT ;  /* 0x000000040200780c */ /* 0x000fda0003f06070 */
[----:B------:R-:W-:Y:S05]  /*0350*/  @!P0 EXIT ;  /* 0x000000000000894d */ /* 0x000fea0003800000 */
.L_x_6:
[--C-:B------:R-:W-:Y:S01]  /*0360*/  SHF.R.U32.HI R6, RZ, 0x2, R2.reuse ;  /* 0x00000002ff067819 */ /* 0x100fe20000011602 */
[----:B------:R-:W-:Y:S01]  /*0370*/  BSSY.RECONVERGENT B0, `(.L_x_4) ;  /* 0x0000015000007945 */ /* 0x000fe20003800200 */
[----:B-1----:R-:W-:-:S05]  /*0380*/  SHF.R.U32.HI R3, RZ, 0x1, R2 ;  /* 0x00000001ff037819 */ /* 0x002fca0000011602 */
[----:B0-----:R-:W-:Y:S02]  /*0390*/  IMAD R4, R0, R3, R6 ;  /* 0x0000000300047224 */ /* 0x001fe400078e0206 */
[----:B------:R-:W-:-:S03]  /*03a0*/  VIADD R5, R3, 0xffffffff ;  /* 0xffffffff03057836 */ /* 0x000fc60000000000 */
[----:B------:R-:W-:-:S04]  /*03b0*/  IADD3 R9, PT, PT, R4, -0x1, RZ ;  /* 0xffffffff04097810 */ /* 0x000fc80007ffe0ff */
[----:B------:R-:W-:-:S04]  /*03c0*/  IADD3 R4, PT, PT, -R6, 0x1f, -R9 ;  /* 0x0000001f06047810 */ /* 0x000fc80007ffe909 */
[----:B------:R-:W-:-:S13]  /*03d0*/  LOP3.LUT P0, RZ, R4, R5, RZ, 0xc0, !PT ;  /* 0x0000000504ff7212 */ /* 0x000fda000780c0ff */
[----:B------:R-:W-:Y:S05]  /*03e0*/  @P0 BRA `(.L_x_5) ;  /* 0x0000000000340947 */ /* 0x000fea0003800000 */
[----:B------:R-:W-:-:S04]  /*03f0*/  IADD3 R7, PT, PT, -R6, R9, RZ ;  /* 0x0000000906077210 */ /* 0x000fc80007ffe1ff */
[----:B------:R-:W-:-:S13]  /*0400*/  ISETP.GE.AND P0, PT, R7, 0x1, PT ;  /* 0x000000010700780c */ /* 0x000fda0003f06270 */
[----:B------:R-:W-:Y:S05]  /*0410*/  @!P0 BRA `(.L_x_5) ;  /* 0x0000000000288947 */ /* 0x000fea0003800000 */
[----:B------:R-:W0:Y:S01]  /*0420*/  S2UR UR5, SR_CgaCtaId ;  /* 0x00000000000579c3 */ /* 0x000e220000008800 */
[----:B------:R-:W-:Y:S02]  /*0430*/  UMOV UR4, 0x400 ;  /* 0x0000040000047882 */ /* 0x000fe40000000000 */
[----:B0-----:R-:W-:-:S09]  /*0440*/  ULEA UR4, UR5, UR4, 0x18 ;  /* 0x0000000405047291 */ /* 0x001fd2000f8ec0ff */
[----:B------:R-:W0:Y:S02]  /*0450*/  LDS.64 R4, [UR4] ;  /* 0x00000004ff047984 */ /* 0x000e240008000a00 */
[----:B0-----:R-:W-:-:S04]  /*0460*/  IMAD.WIDE.U32 R6, R7, 0x4, R4 ;  /* 0x0000000407067825 */ /* 0x001fc800078e0004 */
[----:B------:R-:W-:Y:S02]  /*0470*/  IMAD.WIDE R4, R9, 0x4, R4 ;  /* 0x0000000409047825 */ /* 0x000fe400078e0204 */
[----:B------:R-:W2:Y:S04]  /*0480*/  LD.E R6, desc[UR6][R6.64] ;  /* 0x0000000606067980 */ /* 0x000ea8000c101900 */
[----:B------:R-:W2:Y:S02]  /*0490*/  LD.E R9, desc[UR6][R4.64] ;  /* 0x0000000604097980 */ /* 0x000ea4000c101900 */
[----:B--2---:R-:W-:-:S05]  /*04a0*/  IMAD.IADD R9, R6, 0x1, R9 ;  /* 0x0000000106097824 */ /* 0x004fca00078e0209 */
[----:B------:R0:W-:Y:S02]  /*04b0*/  ST.E desc[UR6][R4.64], R9 ;  /* 0x0000000904007985 */ /* 0x0001e4000c101906 */
.L_x_5:
[----:B------:R-:W-:Y:S05]  /*04c0*/  BSYNC.RECONVERGENT B0 ;  /* 0x0000000000007941 */ /* 0x000fea0003800200 */
.L_x_4:
[----:B------:R-:W-:Y:S01]  /*04d0*/  BAR.SYNC.DEFER_BLOCKING 0x0 ;  /* 0x0000000000007b1d */ /* 0x000fe20000010000 */
[----:B------:R-:W-:Y:S02]  /*04e0*/  ISETP.GT.U32.AND P0, PT, R2, 0x7, PT ;  /* 0x000000070200780c */ /* 0x000fe40003f04070 */
[----:B------:R-:W-:-:S11]  /*04f0*/  MOV R2, R3 ;  /* 0x0000000300027202 */ /* 0x000fd60000000f00 */
[----:B------:R-:W-:Y:S05]  /*0500*/  @P0 BRA `(.L_x_6) ;  /* 0xfffffffc00940947 */ /* 0x000fea000383ffff */
[----:B------:R-:W-:Y:S05]  /*0510*/  EXIT ;  /* 0x000000000000794d */ /* 0x000fea0003800000 */
.L_x_7:
[----:B------:R-:W-:-:S00]  /*0520*/  BRA `(.L_x_7) ;  /* 0xfffffffc00fc7947 */ /* 0x000fc0000383ffff */
[----:B------:R-:W-:-:S00]  /*0530*/  NOP ;  /* 0x0000000000007918 */ /* 0x000fc00000000000 */
        /* <DEDUP_REMOVED lines=12> */
.L_x_8:


//--------------------- .nv.shared._Z11vector_sortPii --------------------------
	.section	.nv.shared._Z11vector_sortPii,"aw",@nobits
	.sectionflags	@""
	.align	8
.nv.shared._Z11vector_sortPii:
	.zero		1036


//--------------------- .nv.shared.reserved.0     --------------------------
	.section	.nv.shared.reserved.0,"aw",@nobits
	.weak		__nv_reservedSMEM_offset_0_alias
	.size		__nv_reservedSMEM_offset_0_alias, 0, 64
	.other		__nv_reservedSMEM_offset_0_alias,@"STO_CUDA_RESERVED_SHARED STV_DEFAULT"
__nv_reservedSMEM_offset_0_alias:
	.zero		0
	.zero		64


//--------------------- .nv.constant0._Z11vector_sortPii --------------------------
	.section	.nv.constant0._Z11vector_sortPii,"a",@progbits
	.sectionflags	@""
	.align	4
.nv.constant0._Z11vector_sortPii:
	.zero		908


//--------------------- SYMBOLS --------------------------

	.type		.nv.reservedSmem.offset0,@object
	.size		.nv.reservedSmem.offset0,0x4
	.type		.nv.reservedSmem.cap,@object
	.size		.nv.reservedSmem.cap,0x4
